//
// Generated by NVIDIA NVVM Compiler
//
// Compiler Build ID: CL-36424714
// Cuda compilation tools, release 13.0, V13.0.88
// Based on NVVM 20.0.0
//

.version 9.0
.target sm_100
.address_size 64

	// .globl	_Z6kernelyP6uchar4ii

.visible .entry _Z6kernelyP6uchar4ii(
	.param .u64 _Z6kernelyP6uchar4ii_param_0,
	.param .u64 .ptr .align 1 _Z6kernelyP6uchar4ii_param_1,
	.param .u32 _Z6kernelyP6uchar4ii_param_2,
	.param .u32 _Z6kernelyP6uchar4ii_param_3
)
{
	.reg .pred 	%p<5>;
	.reg .b16 	%rs<7>;
	.reg .b32 	%r<33>;
	.reg .b32 	%f<3>;
	.reg .b64 	%rd<6>;
	.reg .b64 	%fd<7>;

	ld.param.u64 	%rd2, [_Z6kernelyP6uchar4ii_param_0];
	ld.param.u64 	%rd3, [_Z6kernelyP6uchar4ii_param_1];
	ld.param.u32 	%r12, [_Z6kernelyP6uchar4ii_param_2];
	ld.param.u32 	%r13, [_Z6kernelyP6uchar4ii_param_3];
	mov.u32 	%r1, %ntid.x;
	mov.u32 	%r14, %ctaid.x;
	mov.u32 	%r15, %tid.x;
	mad.lo.s32 	%r2, %r1, %r14, %r15;
	mov.u32 	%r3, %ntid.y;
	mov.u32 	%r16, %ctaid.y;
	mov.u32 	%r17, %tid.y;
	mad.lo.s32 	%r31, %r3, %r16, %r17;
	setp.ge.s32 	%p1, %r31, %r13;
	@%p1 bra 	$L__BB0_6;
	cvt.rn.f64.s32 	%fd1, %r12;
	cvt.rn.f64.u32 	%fd2, %r13;
	mov.u32 	%r18, %nctaid.y;
	mul.lo.s32 	%r5, %r3, %r18;
	mov.u32 	%r19, %nctaid.x;
	mul.lo.s32 	%r6, %r1, %r19;
	cvta.to.global.u64 	%rd1, %rd3;
$L__BB0_2:
	setp.ge.s32 	%p2, %r2, %r12;
	@%p2 bra 	$L__BB0_5;
	cvt.rn.f64.u32 	%fd3, %r31;
	div.rn.f64 	%fd4, %fd3, %fd2;
	cvt.rn.f32.f64 	%f1, %fd4;
	mul.lo.s32 	%r8, %r31, %r12;
	mov.u32 	%r32, %r2;
$L__BB0_4:
	cvt.rn.f64.s32 	%fd5, %r32;
	div.rn.f64 	%fd6, %fd5, %fd1;
	cvt.rn.f32.f64 	%f2, %fd6;
	tex.2d.v4.u32.f32 	{%r20, %r21, %r22, %r23}, [%rd2, {%f2, %f1}];
	cvt.u16.u32 	%rs1, %r20;
	cvt.u16.u32 	%rs2, %r21;
	cvt.u16.u32 	%rs3, %r22;
	not.b16 	%rs4, %rs1;
	not.b16 	%rs5, %rs2;
	not.b16 	%rs6, %rs3;
	add.s32 	%r24, %r32, %r8;
	mul.wide.s32 	%rd4, %r24, 4;
	add.s64 	%rd5, %rd1, %rd4;
	cvt.u32.u16 	%r25, %rs6;
	prmt.b32 	%r26, %r25, %r23, 0x3340U;
	cvt.u32.u16 	%r27, %rs5;
	cvt.u32.u16 	%r28, %rs4;
	prmt.b32 	%r29, %r28, %r27, 0x3340U;
	prmt.b32 	%r30, %r29, %r26, 0x5410U;
	st.global.u32 	[%rd5], %r30;
	add.s32 	%r32, %r32, %r6;
	setp.lt.s32 	%p3, %r32, %r12;
	@%p3 bra 	$L__BB0_4;
$L__BB0_5:
	add.s32 	%r31, %r31, %r5;
	setp.lt.s32 	%p4, %r31, %r13;
	@%p4 bra 	$L__BB0_2;
$L__BB0_6:
	ret;

}


// ===== COMPILED SASS (sm_100) =====

	.target	sm_100

	.elftype	@"ET_EXEC"


//--------------------- .note.nv.tkinfo           --------------------------
	.section	.note.nv.tkinfo,"",@"SHT_NOTE"
	.sectionflags	@"SHF_NOTE_NV_TKINFO"
	.tkinfo
        /*0018*/ 	.word	0x00000002
        /*0030*/ 	.string	""
        /*0030*/ 	.string	"ptxas"
        /*0030*/ 	.string	"Cuda compilation tools, release 13.0, V13.0.88"
        /*0030*/ 	.string	"Build cuda_13.0.r13.0/compiler.36424714_0"
        /*0030*/ 	.string	"-arch sm_100 -m 64 "



//--------------------- .note.nv.cuinfo           --------------------------
	.section	.note.nv.cuinfo,"",@"SHT_NOTE"
	.sectionflags	@"SHF_NOTE_NV_CUINFO"
        /*0018*/ 	.short	0x0002
        /*001a*/ 	.short	0x0064
        /*001c*/ 	.short	0x0082
	.zero		2


//--------------------- .nv.info                  --------------------------
	.section	.nv.info,"",@"SHT_CUDA_INFO"
	.align	4


	//----- nvinfo : EIATTR_REGCOUNT
	.align		4
        /*0000*/ 	.byte	0x04, 0x2f
        /*0002*/ 	.short	(.L_1 - .L_0)
	.align		4
.L_0:
        /*0004*/ 	.word	index@(_Z6kernelyP6uchar4ii)
        /*0008*/ 	.word	0x00000020


	//----- nvinfo : EIATTR_FRAME_SIZE
	.align		4
.L_1:
        /*000c*/ 	.byte	0x04, 0x11
        /*000e*/ 	.short	(.L_3 - .L_2)
	.align		4
.L_2:
        /*0010*/ 	.word	index@($__internal_0_$__cuda_sm20_div_rn_f64_full)
        /*0014*/ 	.word	0x00000000


	//----- nvinfo : EIATTR_FRAME_SIZE
	.align		4
.L_3:
        /*0018*/ 	.byte	0x04, 0x11
        /*001a*/ 	.short	(.L_5 - .L_4)
	.align		4
.L_4:
        /*001c*/ 	.word	index@(_Z6kernelyP6uchar4ii)
        /*0020*/ 	.word	0x00000000


	//----- nvinfo : EIATTR_MIN_STACK_SIZE
	.align		4
.L_5:
        /*0024*/ 	.byte	0x04, 0x12
        /*0026*/ 	.short	(.L_7 - .L_6)
	.align		4
.L_6:
        /*0028*/ 	.word	index@(_Z6kernelyP6uchar4ii)
        /*002c*/ 	.word	0x00000000
.L_7:


//--------------------- .nv.compat                --------------------------
	.section	.nv.compat,"",@"SHT_CUDA_COMPAT_INFO"
	.align	4
        /*0000*/ 	.byte	0x02, 0x09, 0x00, 0x00, 0x02, 0x02, 0x02, 0x00, 0x02, 0x05, 0x05, 0x00, 0x03, 0x07, 0x01, 0x01
        /*0010*/ 	.byte	0x02, 0x03, 0x00, 0x00, 0x02, 0x06, 0x01, 0x00, 0x04, 0x0b, 0x08, 0x00, 0x01, 0x00, 0x00, 0x00
        /*0020*/ 	.byte	0x00, 0x00, 0x00, 0x00


//--------------------- .nv.info._Z6kernelyP6uchar4ii --------------------------
	.section	.nv.info._Z6kernelyP6uchar4ii,"",@"SHT_CUDA_INFO"
	.sectionflags	@""
	.align	4


	//----- nvinfo : EIATTR_CUDA_API_VERSION
	.align		4
        /*0000*/ 	.byte	0x04, 0x37
        /*0002*/ 	.short	(.L_9 - .L_8)
.L_8:
        /*0004*/ 	.word	0x00000082


	//----- nvinfo : EIATTR_KPARAM_INFO
	.align		4
.L_9:
        /*0008*/ 	.byte	0x04, 0x17
        /*000a*/ 	.short	(.L_11 - .L_10)
.L_10:
        /*000c*/ 	.word	0x00000000
        /*0010*/ 	.short	0x0003
        /*0012*/ 	.short	0x0014
        /*0014*/ 	.byte	0x00, 0xf0, 0x11, 0x00


	//----- nvinfo : EIATTR_KPARAM_INFO
	.align		4
.L_11:
        /*0018*/ 	.byte	0x04, 0x17
        /*001a*/ 	.short	(.L_13 - .L_12)
.L_12:
        /*001c*/ 	.word	0x00000000
        /*0020*/ 	.short	0x0002
        /*0022*/ 	.short	0x0010
        /*0024*/ 	.byte	0x00, 0xf0, 0x11, 0x00


	//----- nvinfo : EIATTR_KPARAM_INFO
	.align		4
.L_13:
        /*0028*/ 	.byte	0x04, 0x17
        /*002a*/ 	.short	(.L_15 - .L_14)
.L_14:
        /*002c*/ 	.word	0x00000000
        /*0030*/ 	.short	0x0001
        /*0032*/ 	.short	0x0008
        /*0034*/ 	.byte	0x00, 0xf5, 0x21, 0x00


	//----- nvinfo : EIATTR_KPARAM_INFO
	.align		4
.L_15:
        /*0038*/ 	.byte	0x04, 0x17
        /*003a*/ 	.short	(.L_17 - .L_16)
.L_16:
        /*003c*/ 	.word	0x00000000
        /*0040*/ 	.short	0x0000
        /*0042*/ 	.short	0x0000
        /*0044*/ 	.byte	0x00, 0xf0, 0x21, 0x00


	//----- nvinfo : EIATTR_SPARSE_MMA_MASK
	.align		4
.L_17:
        /*0048*/ 	.byte	0x03, 0x50
        /*004a*/ 	.short	0x0000


	//----- nvinfo : EIATTR_MAXREG_COUNT
	.align		4
        /*004c*/ 	.byte	0x03, 0x1b
        /*004e*/ 	.short	0x00ff


	//----- nvinfo : EIATTR_MERCURY_ISA_VERSION
	.align		4
        /*0050*/ 	.byte	0x03, 0x5f
        /*0052*/ 	.short	0x0101


	//----- nvinfo : EIATTR_VRC_CTA_INIT_COUNT
	.align		4
        /*0054*/ 	.byte	0x02, 0x4a
	.zero		1
	.zero		1


	//----- nvinfo : EIATTR_EXIT_INSTR_OFFSETS
	.align		4
        /*0058*/ 	.byte	0x04, 0x1c
        /*005a*/ 	.short	(.L_19 - .L_18)


	//   ....[0]....
.L_18:
        /*005c*/ 	.word	0x000000b0


	//   ....[1]....
        /*0060*/ 	.word	0x00000630


	//----- nvinfo : EIATTR_CRS_STACK_SIZE
	.align		4
.L_19:
        /*0064*/ 	.byte	0x04, 0x1e
        /*0066*/ 	.short	(.L_21 - .L_20)
.L_20:
        /*0068*/ 	.word	0x00000000


	//----- nvinfo : EIATTR_CBANK_PARAM_SIZE
	.align		4
.L_21:
        /*006c*/ 	.byte	0x03, 0x19
        /*006e*/ 	.short	0x0018


	//----- nvinfo : EIATTR_PARAM_CBANK
	.align		4
        /*0070*/ 	.byte	0x04, 0x0a
        /*0072*/ 	.short	(.L_23 - .L_22)
	.align		4
.L_22:
        /*0074*/ 	.word	index@(.nv.constant0._Z6kernelyP6uchar4ii)
        /*0078*/ 	.short	0x0380
        /*007a*/ 	.short	0x0018


	//----- nvinfo : EIATTR_SW_WAR
	.align		4
.L_23:
        /*007c*/ 	.byte	0x04, 0x36
        /*007e*/ 	.short	(.L_25 - .L_24)
.L_24:
        /*0080*/ 	.word	0x00000008
.L_25:


//--------------------- .nv.callgraph             --------------------------
	.section	.nv.callgraph,"",@"SHT_CUDA_CALLGRAPH"
	.align	4
	.sectionentsize	8
	.align		4
        /*0000*/ 	.word	0x00000000
	.align		4
        /*0004*/ 	.word	0xffffffff
	.align		4
        /*0008*/ 	.word	0x00000000
	.align		4
        /*000c*/ 	.word	0xfffffffe
	.align		4
        /*0010*/ 	.word	0x00000000
	.align		4
        /*0014*/ 	.word	0xfffffffd
	.align		4
        /*0018*/ 	.word	0x00000000
	.align		4
        /*001c*/ 	.word	0xfffffffc


//--------------------- .text._Z6kernelyP6uchar4ii --------------------------
	.section	.text._Z6kernelyP6uchar4ii,"ax",@progbits
	.align	128
        .global         _Z6kernelyP6uchar4ii
        .type           _Z6kernelyP6uchar4ii,@function
        .size           _Z6kernelyP6uchar4ii,(.L_x_14 - _Z6kernelyP6uchar4ii)
        .other          _Z6kernelyP6uchar4ii,@"STO_CUDA_ENTRY STV_DEFAULT"
_Z6kernelyP6uchar4ii:
.text._Z6kernelyP6uchar4ii:
[----:B------:R-:W-:Y:S01]  /*0000*/  LDC R1, c[0x0][0x37c] ;  /* 0x0000df00ff017b82 */ /* 0x000fe20000000800 */
[----:B------:R-:W0:Y:S01]  /*0010*/  S2R R2, SR_CTAID.Y ;  /* 0x0000000000027919 */ /* 0x000e220000002600 */
[----:B------:R-:W1:Y:S01]  /*0020*/  LDCU UR7, c[0x0][0x360] ;  /* 0x00006c00ff0777ac */ /* 0x000e620008000800 */
[----:B------:R-:W0:Y:S01]  /*0030*/  S2R R5, SR_TID.Y ;  /* 0x0000000000057919 */ /* 0x000e220000002200 */
[----:B------:R-:W0:Y:S01]  /*0040*/  LDCU UR6, c[0x0][0x364] ;  /* 0x00006c80ff0677ac */ /* 0x000e220008000800 */
[----:B------:R-:W1:Y:S01]  /*0050*/  S2R R0, SR_CTAID.X ;  /* 0x0000000000007919 */ /* 0x000e620000002500 */
[----:B------:R-:W2:Y:S01]  /*0060*/  LDCU UR8, c[0x0][0x394] ;  /* 0x00007280ff0877ac */ /* 0x000ea20008000800 */
[----:B------:R-:W1:Y:S01]  /*0070*/  S2R R3, SR_TID.X ;  /* 0x0000000000037919 */ /* 0x000e620000002100 */
[----:B0-----:R-:W-:-:S05]  /*0080*/  IMAD R2, R2, UR6, R5 ;  /* 0x0000000602027c24 */ /* 0x001fca000f8e0205 */
[----:B--2---:R-:W-:Y:S01]  /*0090*/  ISETP.GE.AND P0, PT, R2, UR8, PT ;  /* 0x0000000802007c0c */ /* 0x004fe2000bf06270 */
[----:B-1----:R-:W-:-:S12]  /*00a0*/  IMAD R0, R0, UR7, R3 ;  /* 0x0000000700007c24 */ /* 0x002fd8000f8e0203 */
[----:B------:R-:W-:Y:S05]  /*00b0*/  @P0 EXIT ;  /* 0x000000000000094d */ /* 0x000fea0003800000 */
[----:B------:R-:W0:Y:S01]  /*00c0*/  LDCU UR10, c[0x0][0x390] ;  /* 0x00007200ff0a77ac */ /* 0x000e220008000800 */
[----:B------:R-:W1:Y:S01]  /*00d0*/  I2F.F64.U32 R4, UR8 ;  /* 0x0000000800047d12 */ /* 0x000e620008201800 */
[----:B------:R-:W2:Y:S01]  /*00e0*/  LDCU UR4, c[0x0][0x374] ;  /* 0x00006e80ff0477ac */ /* 0x000ea20008000800 */
[----:B------:R-:W3:Y:S01]  /*00f0*/  LDCU UR5, c[0x0][0x370] ;  /* 0x00006e00ff0577ac */ /* 0x000ee20008000800 */
[----:B------:R-:W4:Y:S01]  /*0100*/  LDCU.64 UR8, c[0x0][0x358] ;  /* 0x00006b00ff0877ac */ /* 0x000f220008000a00 */
[----:B------:R-:W1:Y:S04]  /*0110*/  LDCU UR11, c[0x0][0x390] ;  /* 0x00007200ff0b77ac */ /* 0x000e680008000800 */
[----:B0-----:R-:W0:Y:S01]  /*0120*/  I2F.F64 R6, UR10 ;  /* 0x0000000a00067d12 */ /* 0x001e220008201c00 */
[----:B--2---:R-:W-:-:S02]  /*0130*/  UIMAD UR6, UR6, UR4, URZ ;  /* 0x00000004060672a4 */ /* 0x004fc4000f8e02ff */
[----:B---34-:R-:W-:-:S12]  /*0140*/  UIMAD UR7, UR7, UR5, URZ ;  /* 0x00000005070772a4 */ /* 0x018fd8000f8e02ff */
.L_x_7:
[----:B------:R-:W2:Y:S01]  /*0150*/  LDCU UR4, c[0x0][0x390] ;  /* 0x00007200ff0477ac */ /* 0x000ea20008000800 */
[----:B------:R-:W-:Y:S01]  /*0160*/  BSSY.RECONVERGENT B0, `(.L_x_0) ;  /* 0x0000048000007945 */ /* 0x000fe20003800200 */
[----:B--2---:R-:W-:-:S13]  /*0170*/  ISETP.GE.AND P0, PT, R0, UR4, PT ;  /* 0x0000000400007c0c */ /* 0x004fda000bf06270 */
[----:B----4-:R-:W-:Y:S05]  /*0180*/  @P0 BRA `(.L_x_1) ;  /* 0x0000000400140947 */ /* 0x010fea0003800000 */
[----:B-1----:R-:W1:Y:S01]  /*0190*/  MUFU.RCP64H R9, R5 ;  /* 0x0000000500097308 */ /* 0x002e620000001800 */
[----:B------:R-:W-:Y:S01]  /*01a0*/  IMAD.MOV.U32 R8, RZ, RZ, 0x1 ;  /* 0x00000001ff087424 */ /* 0x000fe200078e00ff */
[----:B------:R-:W-:Y:S06]  /*01b0*/  BSSY.RECONVERGENT B1, `(.L_x_2) ;  /* 0x0000014000017945 */ /* 0x000fec0003800200 */
[----:B------:R-:W2:Y:S01]  /*01c0*/  I2F.F64.U32 R14, R2 ;  /* 0x00000002000e7312 */ /* 0x000ea20000201800 */
[----:B-1----:R-:W-:Y:S01]  /*01d0*/  DFMA R10, -R4, R8, 1 ;  /* 0x3ff00000040a742b */ /* 0x002fe20000000108 */
[----:B--2---:R-:W-:-:S07]  /*01e0*/  FSETP.GEU.AND P1, PT, |R15|, 6.5827683646048100446e-37, PT ;  /* 0x036000000f00780b */ /* 0x004fce0003f2e200 */
[----:B------:R-:W-:-:S08]  /*01f0*/  DFMA R10, R10, R10, R10 ;  /* 0x0000000a0a0a722b */ /* 0x000fd0000000000a */
[----:B------:R-:W-:-:S08]  /*0200*/  DFMA R10, R8, R10, R8 ;  /* 0x0000000a080a722b */ /* 0x000fd00000000008 */
[----:B------:R-:W-:-:S08]  /*0210*/  DFMA R8, -R4, R10, 1 ;  /* 0x3ff000000408742b */ /* 0x000fd0000000010a */
[----:B------:R-:W-:-:S08]  /*0220*/  DFMA R8, R10, R8, R10 ;  /* 0x000000080a08722b */ /* 0x000fd0000000000a */
[----:B------:R-:W-:-:S08]  /*0230*/  DMUL R10, R14, R8 ;  /* 0x000000080e0a7228 */ /* 0x000fd00000000000 */
[----:B------:R-:W-:-:S08]  /*0240*/  DFMA R12, -R4, R10, R14 ;  /* 0x0000000a040c722b */ /* 0x000fd0000000010e */
[----:B------:R-:W-:-:S10]  /*0250*/  DFMA R10, R8, R12, R10 ;  /* 0x0000000c080a722b */ /* 0x000fd4000000000a */
[----:B------:R-:W-:-:S05]  /*0260*/  FFMA R3, RZ, R5, R11 ;  /* 0x00000005ff037223 */ /* 0x000fca000000000b */
[----:B------:R-:W-:-:S13]  /*0270*/  FSETP.GT.AND P0, PT, |R3|, 1.469367938527859385e-39, PT ;  /* 0x001000000300780b */ /* 0x000fda0003f04200 */
[----:B------:R-:W-:Y:S05]  /*0280*/  @P0 BRA P1, `(.L_x_3) ;  /* 0x0000000000180947 */ /* 0x000fea0000800000 */
[----:B------:R-:W-:Y:S01]  /*0290*/  IMAD.MOV.U32 R16, RZ, RZ, R4 ;  /* 0x000000ffff107224 */ /* 0x000fe200078e0004 */
[----:B------:R-:W-:Y:S01]  /*02a0*/  MOV R10, 0x2d0 ;  /* 0x000002d0000a7802 */ /* 0x000fe20000000f00 */
[----:B------:R-:W-:-:S07]  /*02b0*/  IMAD.MOV.U32 R17, RZ, RZ, R5 ;  /* 0x000000ffff117224 */ /* 0x000fce00078e0005 */
[----:B0-----:R-:W-:Y:S05]  /*02c0*/  CALL.REL.NOINC `($__internal_0_$__cuda_sm20_div_rn_f64_full) ;  /* 0x0000000000dc7944 */ /* 0x001fea0003c00000 */
[----:B------:R-:W-:Y:S02]  /*02d0*/  IMAD.MOV.U32 R10, RZ, RZ, R20 ;  /* 0x000000ffff0a7224 */ /* 0x000fe400078e0014 */
[----:B------:R-:W-:-:S07]  /*02e0*/  IMAD.MOV.U32 R11, RZ, RZ, R21 ;  /* 0x000000ffff0b7224 */ /* 0x000fce00078e0015 */
.L_x_3:
[----:B------:R-:W-:Y:S05]  /*02f0*/  BSYNC.RECONVERGENT B1 ;  /* 0x0000000000017941 */ /* 0x000fea0003800200 */
.L_x_2:
[----:B------:R-:W1:Y:S01]  /*0300*/  LDC.64 R8, c[0x0][0x388] ;  /* 0x0000e200ff087b82 */ /* 0x000e620000000a00 */
[----:B------:R2:W3:Y:S01]  /*0310*/  F2F.F32.F64 R11, R10 ;  /* 0x0000000a000b7310 */ /* 0x0004e20000301000 */
[----:B------:R-:W-:-:S07]  /*0320*/  IMAD.MOV.U32 R3, RZ, RZ, R0 ;  /* 0x000000ffff037224 */ /* 0x000fce00078e0000 */
.L_x_6:
[----:B0---4-:R-:W0:Y:S01]  /*0330*/  MUFU.RCP64H R13, R7 ;  /* 0x00000007000d7308 */ /* 0x011e220000001800 */
[----:B------:R-:W-:Y:S01]  /*0340*/  IMAD.MOV.U32 R12, RZ, RZ, 0x1 ;  /* 0x00000001ff0c7424 */ /* 0x000fe200078e00ff */
[----:B------:R-:W-:Y:S05]  /*0350*/  BSSY.RECONVERGENT B1, `(.L_x_4) ;  /* 0x0000014000017945 */ /* 0x000fea0003800200 */
[----:B0-----:R-:W-:-:S08]  /*0360*/  DFMA R14, -R6, R12, 1 ;  /* 0x3ff00000060e742b */ /* 0x001fd0000000010c */
[----:B------:R-:W-:-:S08]  /*0370*/  DFMA R14, R14, R14, R14 ;  /* 0x0000000e0e0e722b */ /* 0x000fd0000000000e */
[----:B------:R-:W-:Y:S02]  /*0380*/  DFMA R12, R12, R14, R12 ;  /* 0x0000000e0c0c722b */ /* 0x000fe4000000000c */
[----:B------:R-:W0:Y:S06]  /*0390*/  I2F.F64 R14, R3 ;  /* 0x00000003000e7312 */ /* 0x000e2c0000201c00 */
[----:B------:R-:W-:-:S08]  /*03a0*/  DFMA R16, -R6, R12, 1 ;  /* 0x3ff000000610742b */ /* 0x000fd0000000010c */
[----:B------:R-:W-:Y:S01]  /*03b0*/  DFMA R12, R12, R16, R12 ;  /* 0x000000100c0c722b */ /* 0x000fe2000000000c */
[----:B0-----:R-:W-:-:S07]  /*03c0*/  FSETP.GEU.AND P1, PT, |R15|, 6.5827683646048100446e-37, PT ;  /* 0x036000000f00780b */ /* 0x001fce0003f2e200 */
[----:B------:R-:W-:-:S08]  /*03d0*/  DMUL R16, R14, R12 ;  /* 0x0000000c0e107228 */ /* 0x000fd00000000000 */
[----:B------:R-:W-:-:S08]  /*03e0*/  DFMA R18, -R6, R16, R14 ;  /* 0x000000100612722b */ /* 0x000fd0000000010e */
[----:B------:R-:W-:-:S10]  /*03f0*/  DFMA R12, R12, R18, R16 ;  /* 0x000000120c0c722b */ /* 0x000fd40000000010 */
[----:B--2---:R-:W-:-:S05]  /*0400*/  FFMA R10, RZ, R7, R13 ;  /* 0x00000007ff0a7223 */ /* 0x004fca000000000d */
[----:B------:R-:W-:-:S13]  /*0410*/  FSETP.GT.AND P0, PT, |R10|, 1.469367938527859385e-39, PT ;  /* 0x001000000a00780b */ /* 0x000fda0003f04200 */
[----:B------:R-:W-:Y:S05]  /*0420*/  @P0 BRA P1, `(.L_x_5) ;  /* 0x0000000000180947 */ /* 0x000fea0000800000 */
[----:B------:R-:W-:Y:S01]  /*0430*/  IMAD.MOV.U32 R16, RZ, RZ, R6 ;  /* 0x000000ffff107224 */ /* 0x000fe200078e0006 */
[----:B------:R-:W-:Y:S01]  /*0440*/  MOV R10, 0x470 ;  /* 0x00000470000a7802 */ /* 0x000fe20000000f00 */
[----:B------:R-:W-:-:S07]  /*0450*/  IMAD.MOV.U32 R17, RZ, RZ, R7 ;  /* 0x000000ffff117224 */ /* 0x000fce00078e0007 */
[----:B-1-3--:R-:W-:Y:S05]  /*0460*/  CALL.REL.NOINC `($__internal_0_$__cuda_sm20_div_rn_f64_full) ;  /* 0x0000000000747944 */ /* 0x00afea0003c00000 */
[----:B------:R-:W-:Y:S02]  /*0470*/  IMAD.MOV.U32 R12, RZ, RZ, R20 ;  /* 0x000000ffff0c7224 */ /* 0x000fe400078e0014 */
[----:B------:R-:W-:-:S07]  /*0480*/  IMAD.MOV.U32 R13, RZ, RZ, R21 ;  /* 0x000000ffff0d7224 */ /* 0x000fce00078e0015 */
.L_x_5:
[----:B------:R-:W-:Y:S05]  /*0490*/  BSYNC.RECONVERGENT B1 ;  /* 0x0000000000017941 */ /* 0x000fea0003800200 */
.L_x_4:
[----:B------:R-:W3:Y:S01]  /*04a0*/  LDCU UR4, c[0x0][0x380] ;  /* 0x00007000ff0477ac */ /* 0x000ee20008000800 */
[----:B------:R-:W3:Y:S01]  /*04b0*/  F2F.F32.F64 R10, R12 ;  /* 0x0000000c000a7310 */ /* 0x000ee20000301000 */
[----:B------:R-:W-:Y:S01]  /*04c0*/  IMAD.MOV.U32 R15, RZ, RZ, -0x3e000000 ;  /* 0xc2000000ff0f7424 */ /* 0x000fe200078e00ff */
[----:B------:R-:W-:-:S05]  /*04d0*/  UMOV UR5, URZ ;  /* 0x000000ff00057c82 */ /* 0x000fca0008000000 */
[----:B---3--:R-:W5:Y:S01]  /*04e0*/  TEX.LL R14, R16, R10, R15, UR4, 2D ;  /* 0x28ff040f0a107f60 */ /* 0x008f6200089e0f0e */
[----:B------:R-:W-:Y:S02]  /*04f0*/  IMAD R13, R2, UR11, R3 ;  /* 0x0000000b020d7c24 */ /* 0x000fe4000f8e0203 */
[----:B------:R-:W-:Y:S02]  /*0500*/  VIADD R3, R3, UR7 ;  /* 0x0000000703037c36 */ /* 0x000fe40008000000 */
[----:B-1----:R-:W-:-:S03]  /*0510*/  IMAD.WIDE R12, R13, 0x4, R8 ;  /* 0x000000040d0c7825 */ /* 0x002fc600078e0208 */
[----:B------:R-:W-:Y:S02]  /*0520*/  ISETP.GE.AND P0, PT, R3, UR11, PT ;  /* 0x0000000b03007c0c */ /* 0x000fe4000bf06270 */
[----:B-----5:R-:W-:Y:S02]  /*0530*/  LOP3.LUT R14, RZ, R14, RZ, 0x33, !PT ;  /* 0x0000000eff0e7212 */ /* 0x020fe400078e33ff */
[----:B------:R-:W-:Y:S02]  /*0540*/  LOP3.LUT R17, RZ, R17, RZ, 0x33, !PT ;  /* 0x00000011ff117212 */ /* 0x000fe400078e33ff */
[----:B------:R-:W-:Y:S02]  /*0550*/  LOP3.LUT R16, RZ, R16, RZ, 0x33, !PT ;  /* 0x00000010ff107212 */ /* 0x000fe400078e33ff */
[----:B------:R-:W-:Y:S02]  /*0560*/  LOP3.LUT R14, R14, 0xffff, RZ, 0xc0, !PT ;  /* 0x0000ffff0e0e7812 */ /* 0x000fe400078ec0ff */
[----:B------:R-:W-:-:S02]  /*0570*/  LOP3.LUT R17, R17, 0xffff, RZ, 0xc0, !PT ;  /* 0x0000ffff11117812 */ /* 0x000fc400078ec0ff */
[----:B------:R-:W-:Y:S02]  /*0580*/  LOP3.LUT R16, R16, 0xffff, RZ, 0xc0, !PT ;  /* 0x0000ffff10107812 */ /* 0x000fe400078ec0ff */
[----:B------:R-:W-:Y:S02]  /*0590*/  PRMT R14, R14, 0x3340, R15 ;  /* 0x000033400e0e7816 */ /* 0x000fe4000000000f */
[----:B------:R-:W-:-:S04]  /*05a0*/  PRMT R17, R16, 0x3340, R17 ;  /* 0x0000334010117816 */ /* 0x000fc80000000011 */
[----:B------:R-:W-:-:S05]  /*05b0*/  PRMT R17, R17, 0x5410, R14 ;  /* 0x0000541011117816 */ /* 0x000fca000000000e */
[----:B------:R4:W-:Y:S01]  /*05c0*/  STG.E desc[UR8][R12.64], R17 ;  /* 0x000000110c007986 */ /* 0x0009e2000c101908 */
[----:B------:R-:W-:Y:S05]  /*05d0*/  @!P0 BRA `(.L_x_6) ;  /* 0xfffffffc00548947 */ /* 0x000fea000383ffff */
.L_x_1:
[----:B-1----:R-:W-:Y:S05]  /*05e0*/  BSYNC.RECONVERGENT B0 ;  /* 0x0000000000007941 */ /* 0x002fea0003800200 */
.L_x_0:
[----:B------:R-:W1:Y:S01]  /*05f0*/  LDCU UR4, c[0x0][0x394] ;  /* 0x00007280ff0477ac */ /* 0x000e620008000800 */
[----:B------:R-:W-:-:S05]  /*0600*/  VIADD R2, R2, UR6 ;  /* 0x0000000602027c36 */ /* 0x000fca0008000000 */
[----:B-1----:R-:W-:-:S13]  /*0610*/  ISETP.GE.AND P0, PT, R2, UR4, PT ;  /* 0x0000000402007c0c */ /* 0x002fda000bf06270 */
[----:B------:R-:W-:Y:S05]  /*0620*/  @!P0 BRA `(.L_x_7) ;  /* 0xfffffff800c88947 */ /* 0x000fea000383ffff */
[----:B------:R-:W-:Y:S05]  /*0630*/  EXIT ;  /* 0x000000000000794d */ /* 0x000fea0003800000 */
        .weak           $__internal_0_$__cuda_sm20_div_rn_f64_full
        .type           $__internal_0_$__cuda_sm20_div_rn_f64_full,@function
        .size           $__internal_0_$__cuda_sm20_div_rn_f64_full,(.L_x_14 - $__internal_0_$__cuda_sm20_div_rn_f64_full)
$__internal_0_$__cuda_sm20_div_rn_f64_full:
[----:B------:R-:W-:Y:S01]  /*0640*/  IMAD.MOV.U32 R13, RZ, RZ, R15 ;  /* 0x000000ffff0d7224 */ /* 0x000fe200078e000f */
[C---:B------:R-:W-:Y:S01]  /*0650*/  FSETP.GEU.AND P0, PT, |R17|.reuse, 1.469367938527859385e-39, PT ;  /* 0x001000001100780b */ /* 0x040fe20003f0e200 */
[----:B------:R-:W-:Y:S01]  /*0660*/  IMAD.MOV.U32 R12, RZ, RZ, R14 ;  /* 0x000000ffff0c7224 */ /* 0x000fe200078e000e */
[----:B------:R-:W-:Y:S01]  /*0670*/  LOP3.LUT R14, R17, 0x800fffff, RZ, 0xc0, !PT ;  /* 0x800fffff110e7812 */ /* 0x000fe200078ec0ff */
[----:B------:R-:W-:Y:S01]  /*0680*/  IMAD.MOV.U32 R27, RZ, RZ, 0x1ca00000 ;  /* 0x1ca00000ff1b7424 */ /* 0x000fe200078e00ff */
[C---:B------:R-:W-:Y:S01]  /*0690*/  FSETP.GEU.AND P2, PT, |R13|.reuse, 1.469367938527859385e-39, PT ;  /* 0x001000000d00780b */ /* 0x040fe20003f4e200 */
[----:B------:R-:W-:Y:S01]  /*06a0*/  IMAD.MOV.U32 R18, RZ, RZ, R12 ;  /* 0x000000ffff127224 */ /* 0x000fe200078e000c */
[----:B------:R-:W-:Y:S01]  /*06b0*/  LOP3.LUT R15, R14, 0x3ff00000, RZ, 0xfc, !PT ;  /* 0x3ff000000e0f7812 */ /* 0x000fe200078efcff */
[----:B------:R-:W-:Y:S01]  /*06c0*/  IMAD.MOV.U32 R14, RZ, RZ, R16 ;  /* 0x000000ffff0e7224 */ /* 0x000fe200078e0010 */
[----:B------:R-:W-:Y:S01]  /*06d0*/  LOP3.LUT R26, R13, 0x7ff00000, RZ, 0xc0, !PT ;  /* 0x7ff000000d1a7812 */ /* 0x000fe200078ec0ff */
[----:B------:R-:W-:Y:S01]  /*06e0*/  IMAD.MOV.U32 R20, RZ, RZ, 0x1 ;  /* 0x00000001ff147424 */ /* 0x000fe200078e00ff */
[----:B------:R-:W-:Y:S01]  /*06f0*/  LOP3.LUT R29, R17, 0x7ff00000, RZ, 0xc0, !PT ;  /* 0x7ff00000111d7812 */ /* 0x000fe200078ec0ff */
[----:B------:R-:W-:Y:S02]  /*0700*/  BSSY.RECONVERGENT B2, `(.L_x_8) ;  /* 0x000004d000027945 */ /* 0x000fe40003800200 */
[----:B------:R-:W-:Y:S01]  /*0710*/  @!P0 DMUL R14, R16, 8.98846567431157953865e+307 ;  /* 0x7fe00000100e8828 */ /* 0x000fe20000000000 */
[----:B------:R-:W-:-:S03]  /*0720*/  ISETP.GE.U32.AND P1, PT, R26, R29, PT ;  /* 0x0000001d1a00720c */ /* 0x000fc60003f26070 */
[----:B------:R-:W-:Y:S01]  /*0730*/  @!P2 LOP3.LUT R19, R17, 0x7ff00000, RZ, 0xc0, !PT ;  /* 0x7ff000001113a812 */ /* 0x000fe200078ec0ff */
[----:B------:R-:W-:Y:S01]  /*0740*/  @!P2 IMAD.MOV.U32 R22, RZ, RZ, RZ ;  /* 0x000000ffff16a224 */ /* 0x000fe200078e00ff */
[----:B------:R-:W0:Y:S02]  /*0750*/  MUFU.RCP64H R21, R15 ;  /* 0x0000000f00157308 */ /* 0x000e240000001800 */
[----:B------:R-:W-:Y:S02]  /*0760*/  @!P2 ISETP.GE.U32.AND P3, PT, R26, R19, PT ;  /* 0x000000131a00a20c */ /* 0x000fe40003f66070 */
[C---:B------:R-:W-:Y:S02]  /*0770*/  SEL R19, R27.reuse, 0x63400000, !P1 ;  /* 0x634000001b137807 */ /* 0x040fe40004800000 */
[----:B------:R-:W-:Y:S02]  /*0780*/  @!P2 SEL R23, R27, 0x63400000, !P3 ;  /* 0x634000001b17a807 */ /* 0x000fe40005800000 */
[----:B------:R-:W-:-:S02]  /*0790*/  LOP3.LUT R19, R19, 0x800fffff, R13, 0xf8, !PT ;  /* 0x800fffff13137812 */ /* 0x000fc400078ef80d */
[----:B------:R-:W-:Y:S02]  /*07a0*/  @!P2 LOP3.LUT R23, R23, 0x80000000, R13, 0xf8, !PT ;  /* 0x800000001717a812 */ /* 0x000fe400078ef80d */
[----:B------:R-:W-:Y:S02]  /*07b0*/  @!P0 LOP3.LUT R29, R15, 0x7ff00000, RZ, 0xc0, !PT ;  /* 0x7ff000000f1d8812 */ /* 0x000fe400078ec0ff */
[----:B------:R-:W-:-:S06]  /*07c0*/  @!P2 LOP3.LUT R23, R23, 0x100000, RZ, 0xfc, !PT ;  /* 0x001000001717a812 */ /* 0x000fcc00078efcff */
[----:B------:R-:W-:Y:S02]  /*07d0*/  @!P2 DFMA R18, R18, 2, -R22 ;  /* 0x400000001212a82b */ /* 0x000fe40000000816 */
[----:B0-----:R-:W-:-:S08]  /*07e0*/  DFMA R22, R20, -R14, 1 ;  /* 0x3ff000001416742b */ /* 0x001fd0000000080e */
[----:B------:R-:W-:-:S08]  /*07f0*/  DFMA R22, R22, R22, R22 ;  /* 0x000000161616722b */ /* 0x000fd00000000016 */
[----:B------:R-:W-:-:S08]  /*0800*/  DFMA R22, R20, R22, R20 ;  /* 0x000000161416722b */ /* 0x000fd00000000014 */
[----:B------:R-:W-:-:S08]  /*0810*/  DFMA R20, R22, -R14, 1 ;  /* 0x3ff000001614742b */ /* 0x000fd0000000080e */
[----:B------:R-:W-:-:S08]  /*0820*/  DFMA R20, R22, R20, R22 ;  /* 0x000000141614722b */ /* 0x000fd00000000016 */
[----:B------:R-:W-:-:S08]  /*0830*/  DMUL R22, R20, R18 ;  /* 0x0000001214167228 */ /* 0x000fd00000000000 */
[----:B------:R-:W-:-:S08]  /*0840*/  DFMA R24, R22, -R14, R18 ;  /* 0x8000000e1618722b */ /* 0x000fd00000000012 */
[----:B------:R-:W-:Y:S01]  /*0850*/  DFMA R24, R20, R24, R22 ;  /* 0x000000181418722b */ /* 0x000fe20000000016 */
[----:B------:R-:W-:Y:S01]  /*0860*/  IMAD.MOV.U32 R22, RZ, RZ, R26 ;  /* 0x000000ffff167224 */ /* 0x000fe200078e001a */
[----:B------:R-:W-:-:S05]  /*0870*/  @!P2 LOP3.LUT R22, R19, 0x7ff00000, RZ, 0xc0, !PT ;  /* 0x7ff000001316a812 */ /* 0x000fca00078ec0ff */
[----:B------:R-:W-:-:S05]  /*0880*/  VIADD R20, R22, 0xffffffff ;  /* 0xffffffff16147836 */ /* 0x000fca0000000000 */
[----:B------:R-:W-:Y:S01]  /*0890*/  ISETP.GT.U32.AND P0, PT, R20, 0x7feffffe, PT ;  /* 0x7feffffe1400780c */ /* 0x000fe20003f04070 */
[----:B------:R-:W-:-:S05]  /*08a0*/  VIADD R20, R29, 0xffffffff ;  /* 0xffffffff1d147836 */ /* 0x000fca0000000000 */
[----:B------:R-:W-:-:S13]  /*08b0*/  ISETP.GT.U32.OR P0, PT, R20, 0x7feffffe, P0 ;  /* 0x7feffffe1400780c */ /* 0x000fda0000704470 */
[----:B------:R-:W-:Y:S05]  /*08c0*/  @P0 BRA `(.L_x_9) ;  /* 0x00000000006c0947 */ /* 0x000fea0003800000 */
[----:B------:R-:W-:-:S04]  /*08d0*/  LOP3.LUT R13, R17, 0x7ff00000, RZ, 0xc0, !PT ;  /* 0x7ff00000110d7812 */ /* 0x000fc800078ec0ff */
[CC--:B------:R-:W-:Y:S02]  /*08e0*/  VIADDMNMX R12, R26.reuse, -R13.reuse, 0xb9600000, !PT ;  /* 0xb96000001a0c7446 */ /* 0x0c0fe4000780090d */
[----:B------:R-:W-:Y:S02]  /*08f0*/  ISETP.GE.U32.AND P0, PT, R26, R13, PT ;  /* 0x0000000d1a00720c */ /* 0x000fe40003f06070 */
[----:B------:R-:W-:Y:S02]  /*0900*/  VIMNMX R12, PT, PT, R12, 0x46a00000, PT ;  /* 0x46a000000c0c7848 */ /* 0x000fe40003fe0100 */
[----:B------:R-:W-:-:S05]  /*0910*/  SEL R27, R27, 0x63400000, !P0 ;  /* 0x634000001b1b7807 */ /* 0x000fca0004000000 */
[----:B------:R-:W-:Y:S02]  /*0920*/  IMAD.IADD R22, R12, 0x1, -R27 ;  /* 0x000000010c167824 */ /* 0x000fe400078e0a1b */
[----:B------:R-:W-:Y:S02]  /*0930*/  IMAD.MOV.U32 R12, RZ, RZ, RZ ;  /* 0x000000ffff0c7224 */ /* 0x000fe400078e00ff */
[----:B------:R-:W-:-:S06]  /*0940*/  VIADD R13, R22, 0x7fe00000 ;  /* 0x7fe00000160d7836 */ /* 0x000fcc0000000000 */
[----:B------:R-:W-:-:S10]  /*0950*/  DMUL R20, R24, R12 ;  /* 0x0000000c18147228 */ /* 0x000fd40000000000 */
[----:B------:R-:W-:-:S13]  /*0960*/  FSETP.GTU.AND P0, PT, |R21|, 1.469367938527859385e-39, PT ;  /* 0x001000001500780b */ /* 0x000fda0003f0c200 */
[----:B------:R-:W-:Y:S05]  /*0970*/  @P0 BRA `(.L_x_10) ;  /* 0x0000000000940947 */ /* 0x000fea0003800000 */
[----:B------:R-:W-:-:S06]  /*0980*/  DFMA R14, R24, -R14, R18 ;  /* 0x8000000e180e722b */ /* 0x000fcc0000000012 */
[----:B------:R-:W-:-:S04]  /*0990*/  IMAD.MOV.U32 R14, RZ, RZ, RZ ;  /* 0x000000ffff0e7224 */ /* 0x000fc800078e00ff */
[C---:B------:R-:W-:Y:S02]  /*09a0*/  FSETP.NEU.AND P0, PT, R15.reuse, RZ, PT ;  /* 0x000000ff0f00720b */ /* 0x040fe40003f0d000 */
[----:B------:R-:W-:-:S04]  /*09b0*/  LOP3.LUT R17, R15, 0x80000000, R17, 0x48, !PT ;  /* 0x800000000f117812 */ /* 0x000fc800078e4811 */
[----:B------:R-:W-:-:S07]  /*09c0*/  LOP3.LUT R15, R17, R13, RZ, 0xfc, !PT ;  /* 0x0000000d110f7212 */ /* 0x000fce00078efcff */
[----:B------:R-:W-:Y:S05]  /*09d0*/  @!P0 BRA `(.L_x_10) ;  /* 0x00000000007c8947 */ /* 0x000fea0003800000 */
[----:B------:R-:W-:Y:S01]  /*09e0*/  IMAD.MOV R13, RZ, RZ, -R22 ;  /* 0x000000ffff0d7224 */ /* 0x000fe200078e0a16 */
[----:B------:R-:W-:Y:S01]  /*09f0*/  DMUL.RP R14, R24, R14 ;  /* 0x0000000e180e7228 */ /* 0x000fe20000008000 */
[----:B------:R-:W-:-:S06]  /*0a00*/  IMAD.MOV.U32 R12, RZ, RZ, RZ ;  /* 0x000000ffff0c7224 */ /* 0x000fcc00078e00ff */
[----:B------:R-:W-:-:S03]  /*0a10*/  DFMA R12, R20, -R12, R24 ;  /* 0x8000000c140c722b */ /* 0x000fc60000000018 */
[----:B------:R-:W-:-:S03]  /*0a20*/  LOP3.LUT R17, R15, R17, RZ, 0x3c, !PT ;  /* 0x000000110f117212 */ /* 0x000fc600078e3cff */
[----:B------:R-:W-:-:S04]  /*0a30*/  IADD3 R12, PT, PT, -R22, -0x43300000, RZ ;  /* 0xbcd00000160c7810 */ /* 0x000fc80007ffe1ff */
[----:B------:R-:W-:-:S04]  /*0a40*/  FSETP.NEU.AND P0, PT, |R13|, R12, PT ;  /* 0x0000000c0d00720b */ /* 0x000fc80003f0d200 */
[----:B------:R-:W-:Y:S02]  /*0a50*/  FSEL R20, R14, R20, !P0 ;  /* 0x000000140e147208 */ /* 0x000fe40004000000 */
[----:B------:R-:W-:Y:S01]  /*0a60*/  FSEL R21, R17, R21, !P0 ;  /* 0x0000001511157208 */ /* 0x000fe20004000000 */
[----:B------:R-:W-:Y:S06]  /*0a70*/  BRA `(.L_x_10) ;  /* 0x0000000000547947 */ /* 0x000fec0003800000 */
.L_x_9:
[----:B------:R-:W-:-:S14]  /*0a80*/  DSETP.NAN.AND P0, PT, R12, R12, PT ;  /* 0x0000000c0c00722a */ /* 0x000fdc0003f08000 */
[----:B------:R-:W-:Y:S05]  /*0a90*/  @P0 BRA `(.L_x_11) ;  /* 0x0000000000440947 */ /* 0x000fea0003800000 */
[----:B------:R-:W-:-:S14]  /*0aa0*/  DSETP.NAN.AND P0, PT, R16, R16, PT ;  /* 0x000000101000722a */ /* 0x000fdc0003f08000 */
[----:B------:R-:W-:Y:S05]  /*0ab0*/  @P0 BRA `(.L_x_12) ;  /* 0x0000000000300947 */ /* 0x000fea0003800000 */
[----:B------:R-:W-:Y:S01]  /*0ac0*/  ISETP.NE.AND P0, PT, R22, R29, PT ;  /* 0x0000001d1600720c */ /* 0x000fe20003f05270 */
[----:B------:R-:W-:Y:S02]  /*0ad0*/  IMAD.MOV.U32 R20, RZ, RZ, 0x0 ;  /* 0x00000000ff147424 */ /* 0x000fe400078e00ff */
[----:B------:R-:W-:-:S10]  /*0ae0*/  IMAD.MOV.U32 R21, RZ, RZ, -0x80000 ;  /* 0xfff80000ff157424 */ /* 0x000fd400078e00ff */
[----:B------:R-:W-:Y:S05]  /*0af0*/  @!P0 BRA `(.L_x_10) ;  /* 0x0000000000348947 */ /* 0x000fea0003800000 */
[----:B------:R-:W-:Y:S02]  /*0b00*/  ISETP.NE.AND P0, PT, R22, 0x7ff00000, PT ;  /* 0x7ff000001600780c */ /* 0x000fe40003f05270 */
[----:B------:R-:W-:Y:S02]  /*0b10*/  LOP3.LUT R21, R13, 0x80000000, R17, 0x48, !PT ;  /* 0x800000000d157812 */ /* 0x000fe400078e4811 */
[----:B------:R-:W-:-:S13]  /*0b20*/  ISETP.EQ.OR P0, PT, R29, RZ, !P0 ;  /* 0x000000ff1d00720c */ /* 0x000fda0004702670 */
[----:B------:R-:W-:Y:S01]  /*0b30*/  @P0 LOP3.LUT R12, R21, 0x7ff00000, RZ, 0xfc, !PT ;  /* 0x7ff00000150c0812 */ /* 0x000fe200078efcff */
[----:B------:R-:W-:Y:S02]  /*0b40*/  @!P0 IMAD.MOV.U32 R20, RZ, RZ, RZ ;  /* 0x000000ffff148224 */ /* 0x000fe400078e00ff */
[----:B------:R-:W-:Y:S02]  /*0b50*/  @P0 IMAD.MOV.U32 R20, RZ, RZ, RZ ;  /* 0x000000ffff140224 */ /* 0x000fe400078e00ff */
[----:B------:R-:W-:Y:S01]  /*0b60*/  @P0 IMAD.MOV.U32 R21, RZ, RZ, R12 ;  /* 0x000000ffff150224 */ /* 0x000fe200078e000c */
[----:B------:R-:W-:Y:S06]  /*0b70*/  BRA `(.L_x_10) ;  /* 0x0000000000147947 */ /* 0x000fec0003800000 */
.L_x_12:
[----:B------:R-:W-:Y:S01]  /*0b80*/  LOP3.LUT R21, R17, 0x80000, RZ, 0xfc, !PT ;  /* 0x0008000011157812 */ /* 0x000fe200078efcff */
[----:B------:R-:W-:Y:S01]  /*0b90*/  IMAD.MOV.U32 R20, RZ, RZ, R16 ;  /* 0x000000ffff147224 */ /* 0x000fe200078e0010 */
[----:B------:R-:W-:Y:S06]  /*0ba0*/  BRA `(.L_x_10) ;  /* 0x0000000000087947 */ /* 0x000fec0003800000 */
.L_x_11:
[----:B------:R-:W-:Y:S01]  /*0bb0*/  LOP3.LUT R21, R13, 0x80000, RZ, 0xfc, !PT ;  /* 0x000800000d157812 */ /* 0x000fe200078efcff */
[----:B------:R-:W-:-:S07]  /*0bc0*/  IMAD.MOV.U32 R20, RZ, RZ, R12 ;  /* 0x000000ffff147224 */ /* 0x000fce00078e000c */
.L_x_10:
[----:B------:R-:W-:Y:S05]  /*0bd0*/  BSYNC.RECONVERGENT B2 ;  /* 0x0000000000027941 */ /* 0x000fea0003800200 */
.L_x_8:
[----:B------:R-:W-:Y:S02]  /*0be0*/  IMAD.MOV.U32 R12, RZ, RZ, R10 ;  /* 0x000000ffff0c7224 */ /* 0x000fe400078e000a */
[----:B------:R-:W-:-:S04]  /*0bf0*/  IMAD.MOV.U32 R13, RZ, RZ, 0x0 ;  /* 0x00000000ff0d7424 */ /* 0x000fc800078e00ff */
[----:B------:R-:W-:Y:S05]  /*0c00*/  RET.REL.NODEC R12 `(_Z6kernelyP6uchar4ii) ;  /* 0xfffffff00cfc7950 */ /* 0x000fea0003c3ffff */
.L_x_13:
[----:B------:R-:W-:-:S00]  /*0c10*/  BRA `(.L_x_13) ;  /* 0xfffffffc00fc7947 */ /* 0x000fc0000383ffff */
[----:B------:R-:W-:-:S00]  /*0c20*/  NOP ;  /* 0x0000000000007918 */ /* 0x000fc00000000000 */
        /* <DEDUP_REMOVED lines=13> */
.L_x_14:


//--------------------- .nv.shared.reserved.0     --------------------------
	.section	.nv.shared.reserved.0,"aw",@nobits
	.weak		__nv_reservedSMEM_offset_0_alias
	.size		__nv_reservedSMEM_offset_0_alias, 0, 64
	.other		__nv_reservedSMEM_offset_0_alias,@"STO_CUDA_RESERVED_SHARED STV_DEFAULT"
__nv_reservedSMEM_offset_0_alias:
	.zero		0
	.zero		64


//--------------------- .nv.constant0._Z6kernelyP6uchar4ii --------------------------
	.section	.nv.constant0._Z6kernelyP6uchar4ii,"a",@progbits
	.sectionflags	@""
	.align	4
.nv.constant0._Z6kernelyP6uchar4ii:
	.zero		920


//--------------------- SYMBOLS --------------------------

	.type		.nv.reservedSmem.offset0,@object
	.size		.nv.reservedSmem.offset0,0x4
